//
// Generated by NVIDIA NVVM Compiler
//
// Compiler Build ID: CL-36424714
// Cuda compilation tools, release 13.0, V13.0.88
// Based on NVVM 20.0.0
//

.version 9.0
.target sm_100
.address_size 64

	// .globl	_Z15huberLossKernelPKfS0_Pfm

.visible .entry _Z15huberLossKernelPKfS0_Pfm(
	.param .u64 .ptr .align 1 _Z15huberLossKernelPKfS0_Pfm_param_0,
	.param .u64 .ptr .align 1 _Z15huberLossKernelPKfS0_Pfm_param_1,
	.param .u64 .ptr .align 1 _Z15huberLossKernelPKfS0_Pfm_param_2,
	.param .u64 _Z15huberLossKernelPKfS0_Pfm_param_3
)
{
	.reg .pred 	%p<3>;
	.reg .b32 	%r<5>;
	.reg .b32 	%f<8>;
	.reg .b64 	%rd<16>;

	ld.param.u64 	%rd3, [_Z15huberLossKernelPKfS0_Pfm_param_0];
	ld.param.u64 	%rd4, [_Z15huberLossKernelPKfS0_Pfm_param_1];
	ld.param.u64 	%rd5, [_Z15huberLossKernelPKfS0_Pfm_param_2];
	ld.param.u64 	%rd6, [_Z15huberLossKernelPKfS0_Pfm_param_3];
	cvta.to.global.u64 	%rd1, %rd5;
	mov.u32 	%r1, %ntid.x;
	mov.u32 	%r2, %ctaid.x;
	mov.u32 	%r3, %tid.x;
	mad.lo.s32 	%r4, %r1, %r2, %r3;
	cvt.s64.s32 	%rd2, %r4;
	setp.le.u64 	%p1, %rd6, %rd2;
	@%p1 bra 	$L__BB0_4;
	cvta.to.global.u64 	%rd7, %rd3;
	cvta.to.global.u64 	%rd8, %rd4;
	shl.b64 	%rd9, %rd2, 2;
	add.s64 	%rd10, %rd7, %rd9;
	ld.global.f32 	%f3, [%rd10];
	add.s64 	%rd11, %rd8, %rd9;
	ld.global.f32 	%f4, [%rd11];
	sub.f32 	%f1, %f3, %f4;
	abs.f32 	%f2, %f1;
	setp.geu.f32 	%p2, %f2, 0f3F800000;
	@%p2 bra 	$L__BB0_3;
	mul.f32 	%f6, %f1, 0f3F000000;
	mul.f32 	%f7, %f1, %f6;
	add.s64 	%rd15, %rd1, %rd9;
	st.global.f32 	[%rd15], %f7;
	bra.uni 	$L__BB0_4;
$L__BB0_3:
	add.f32 	%f5, %f2, 0fBF000000;
	add.s64 	%rd13, %rd1, %rd9;
	st.global.f32 	[%rd13], %f5;
$L__BB0_4:
	ret;

}


// ===== COMPILED SASS (sm_100) =====

	.target	sm_100

	.elftype	@"ET_EXEC"


//--------------------- .note.nv.tkinfo           --------------------------
	.section	.note.nv.tkinfo,"",@"SHT_NOTE"
	.sectionflags	@"SHF_NOTE_NV_TKINFO"
	.tkinfo
        /*0018*/ 	.word	0x00000002
        /*0030*/ 	.string	""
        /*0030*/ 	.string	"ptxas"
        /*0030*/ 	.string	"Cuda compilation tools, release 13.0, V13.0.88"
        /*0030*/ 	.string	"Build cuda_13.0.r13.0/compiler.36424714_0"
        /*0030*/ 	.string	"-arch sm_100 -m 64 "



//--------------------- .note.nv.cuinfo           --------------------------
	.section	.note.nv.cuinfo,"",@"SHT_NOTE"
	.sectionflags	@"SHF_NOTE_NV_CUINFO"
        /*0018*/ 	.short	0x0002
        /*001a*/ 	.short	0x0064
        /*001c*/ 	.short	0x0082
	.zero		2


//--------------------- .nv.info                  --------------------------
	.section	.nv.info,"",@"SHT_CUDA_INFO"
	.align	4


	//----- nvinfo : EIATTR_REGCOUNT
	.align		4
        /*0000*/ 	.byte	0x04, 0x2f
        /*0002*/ 	.short	(.L_1 - .L_0)
	.align		4
.L_0:
        /*0004*/ 	.word	index@(_Z15huberLossKernelPKfS0_Pfm)
        /*0008*/ 	.word	0x0000000e


	//----- nvinfo : EIATTR_FRAME_SIZE
	.align		4
.L_1:
        /*000c*/ 	.byte	0x04, 0x11
        /*000e*/ 	.short	(.L_3 - .L_2)
	.align		4
.L_2:
        /*0010*/ 	.word	index@(_Z15huberLossKernelPKfS0_Pfm)
        /*0014*/ 	.word	0x00000000


	//----- nvinfo : EIATTR_MIN_STACK_SIZE
	.align		4
.L_3:
        /*0018*/ 	.byte	0x04, 0x12
        /*001a*/ 	.short	(.L_5 - .L_4)
	.align		4
.L_4:
        /*001c*/ 	.word	index@(_Z15huberLossKernelPKfS0_Pfm)
        /*0020*/ 	.word	0x00000000
.L_5:


//--------------------- .nv.compat                --------------------------
	.section	.nv.compat,"",@"SHT_CUDA_COMPAT_INFO"
	.align	4
        /*0000*/ 	.byte	0x02, 0x09, 0x00, 0x00, 0x02, 0x02, 0x01, 0x00, 0x02, 0x05, 0x05, 0x00, 0x03, 0x07, 0x01, 0x01
        /*0010*/ 	.byte	0x02, 0x03, 0x00, 0x00, 0x02, 0x06, 0x01, 0x00, 0x04, 0x0b, 0x08, 0x00, 0x01, 0x00, 0x00, 0x00
        /*0020*/ 	.byte	0x00, 0x00, 0x00, 0x00


//--------------------- .nv.info._Z15huberLossKernelPKfS0_Pfm --------------------------
	.section	.nv.info._Z15huberLossKernelPKfS0_Pfm,"",@"SHT_CUDA_INFO"
	.sectionflags	@""
	.align	4


	//----- nvinfo : EIATTR_CUDA_API_VERSION
	.align		4
        /*0000*/ 	.byte	0x04, 0x37
        /*0002*/ 	.short	(.L_7 - .L_6)
.L_6:
        /*0004*/ 	.word	0x00000082


	//----- nvinfo : EIATTR_KPARAM_INFO
	.align		4
.L_7:
        /*0008*/ 	.byte	0x04, 0x17
        /*000a*/ 	.short	(.L_9 - .L_8)
.L_8:
        /*000c*/ 	.word	0x00000000
        /*0010*/ 	.short	0x0003
        /*0012*/ 	.short	0x0018
        /*0014*/ 	.byte	0x00, 0xf0, 0x21, 0x00


	//----- nvinfo : EIATTR_KPARAM_INFO
	.align		4
.L_9:
        /*0018*/ 	.byte	0x04, 0x17
        /*001a*/ 	.short	(.L_11 - .L_10)
.L_10:
        /*001c*/ 	.word	0x00000000
        /*0020*/ 	.short	0x0002
        /*0022*/ 	.short	0x0010
        /*0024*/ 	.byte	0x00, 0xf5, 0x21, 0x00


	//----- nvinfo : EIATTR_KPARAM_INFO
	.align		4
.L_11:
        /*0028*/ 	.byte	0x04, 0x17
        /*002a*/ 	.short	(.L_13 - .L_12)
.L_12:
        /*002c*/ 	.word	0x00000000
        /*0030*/ 	.short	0x0001
        /*0032*/ 	.short	0x0008
        /*0034*/ 	.byte	0x00, 0xf5, 0x21, 0x00


	//----- nvinfo : EIATTR_KPARAM_INFO
	.align		4
.L_13:
        /*0038*/ 	.byte	0x04, 0x17
        /*003a*/ 	.short	(.L_15 - .L_14)
.L_14:
        /*003c*/ 	.word	0x00000000
        /*0040*/ 	.short	0x0000
        /*0042*/ 	.short	0x0000
        /*0044*/ 	.byte	0x00, 0xf5, 0x21, 0x00


	//----- nvinfo : EIATTR_SPARSE_MMA_MASK
	.align		4
.L_15:
        /*0048*/ 	.byte	0x03, 0x50
        /*004a*/ 	.short	0x0000


	//----- nvinfo : EIATTR_MAXREG_COUNT
	.align		4
        /*004c*/ 	.byte	0x03, 0x1b
        /*004e*/ 	.short	0x00ff


	//----- nvinfo : EIATTR_MERCURY_ISA_VERSION
	.align		4
        /*0050*/ 	.byte	0x03, 0x5f
        /*0052*/ 	.short	0x0101


	//----- nvinfo : EIATTR_VRC_CTA_INIT_COUNT
	.align		4
        /*0054*/ 	.byte	0x02, 0x4a
	.zero		1
	.zero		1


	//----- nvinfo : EIATTR_EXIT_INSTR_OFFSETS
	.align		4
        /*0058*/ 	.byte	0x04, 0x1c
        /*005a*/ 	.short	(.L_17 - .L_16)


	//   ....[0]....
.L_16:
        /*005c*/ 	.word	0x00000090


	//   ....[1]....
        /*0060*/ 	.word	0x000001c0


	//   ....[2]....
        /*0064*/ 	.word	0x00000220


	//----- nvinfo : EIATTR_CBANK_PARAM_SIZE
	.align		4
.L_17:
        /*0068*/ 	.byte	0x03, 0x19
        /*006a*/ 	.short	0x0020


	//----- nvinfo : EIATTR_PARAM_CBANK
	.align		4
        /*006c*/ 	.byte	0x04, 0x0a
        /*006e*/ 	.short	(.L_19 - .L_18)
	.align		4
.L_18:
        /*0070*/ 	.word	index@(.nv.constant0._Z15huberLossKernelPKfS0_Pfm)
        /*0074*/ 	.short	0x0380
        /*0076*/ 	.short	0x0020


	//----- nvinfo : EIATTR_SW_WAR
	.align		4
.L_19:
        /*0078*/ 	.byte	0x04, 0x36
        /*007a*/ 	.short	(.L_21 - .L_20)
.L_20:
        /*007c*/ 	.word	0x00000008
.L_21:


//--------------------- .nv.callgraph             --------------------------
	.section	.nv.callgraph,"",@"SHT_CUDA_CALLGRAPH"
	.align	4
	.sectionentsize	8
	.align		4
        /*0000*/ 	.word	0x00000000
	.align		4
        /*0004*/ 	.word	0xffffffff
	.align		4
        /*0008*/ 	.word	0x00000000
	.align		4
        /*000c*/ 	.word	0xfffffffe
	.align		4
        /*0010*/ 	.word	0x00000000
	.align		4
        /*0014*/ 	.word	0xfffffffd
	.align		4
        /*0018*/ 	.word	0x00000000
	.align		4
        /*001c*/ 	.word	0xfffffffc


//--------------------- .text._Z15huberLossKernelPKfS0_Pfm --------------------------
	.section	.text._Z15huberLossKernelPKfS0_Pfm,"ax",@progbits
	.align	128
        .global         _Z15huberLossKernelPKfS0_Pfm
        .type           _Z15huberLossKernelPKfS0_Pfm,@function
        .size           _Z15huberLossKernelPKfS0_Pfm,(.L_x_1 - _Z15huberLossKernelPKfS0_Pfm)
        .other          _Z15huberLossKernelPKfS0_Pfm,@"STO_CUDA_ENTRY STV_DEFAULT"
_Z15huberLossKernelPKfS0_Pfm:
.text._Z15huberLossKernelPKfS0_Pfm:
[----:B------:R-:W-:Y:S01]  /*0000*/  LDC R1, c[0x0][0x37c] ;  /* 0x0000df00ff017b82 */ /* 0x000fe20000000800 */
[----:B------:R-:W0:Y:S01]  /*0010*/  S2R R0, SR_CTAID.X ;  /* 0x0000000000007919 */ /* 0x000e220000002500 */
[----:B------:R-:W0:Y:S01]  /*0020*/  LDCU UR4, c[0x0][0x360] ;  /* 0x00006c00ff0477ac */ /* 0x000e220008000800 */
[----:B------:R-:W0:Y:S01]  /*0030*/  S2R R3, SR_TID.X ;  /* 0x0000000000037919 */ /* 0x000e220000002100 */
[----:B------:R-:W1:Y:S01]  /*0040*/  LDCU.64 UR6, c[0x0][0x398] ;  /* 0x00007300ff0677ac */ /* 0x000e620008000a00 */
[----:B0-----:R-:W-:-:S05]  /*0050*/  IMAD R0, R0, UR4, R3 ;  /* 0x0000000400007c24 */ /* 0x001fca000f8e0203 */
[----:B-1----:R-:W-:Y:S02]  /*0060*/  ISETP.GE.U32.AND P0, PT, R0, UR6, PT ;  /* 0x0000000600007c0c */ /* 0x002fe4000bf06070 */
[----:B------:R-:W-:-:S04]  /*0070*/  SHF.R.S32.HI R3, RZ, 0x1f, R0 ;  /* 0x0000001fff037819 */ /* 0x000fc80000011400 */
[----:B------:R-:W-:-:S13]  /*0080*/  ISETP.GE.U32.AND.EX P0, PT, R3, UR7, PT, P0 ;  /* 0x0000000703007c0c */ /* 0x000fda000bf06100 */
[----:B------:R-:W-:Y:S05]  /*0090*/  @P0 EXIT ;  /* 0x000000000000094d */ /* 0x000fea0003800000 */
[----:B------:R-:W0:Y:S01]  /*00a0*/  LDCU.128 UR8, c[0x0][0x380] ;  /* 0x00007000ff0877ac */ /* 0x000e220008000c00 */
[C---:B------:R-:W-:Y:S01]  /*00b0*/  IMAD.SHL.U32 R11, R0.reuse, 0x4, RZ ;  /* 0x00000004000b7824 */ /* 0x040fe200078e00ff */
[----:B------:R-:W-:Y:S01]  /*00c0*/  SHF.L.U64.HI R8, R0, 0x2, R3 ;  /* 0x0000000200087819 */ /* 0x000fe20000010203 */
[----:B------:R-:W1:Y:S03]  /*00d0*/  LDCU.64 UR4, c[0x0][0x358] ;  /* 0x00006b00ff0477ac */ /* 0x000e660008000a00 */
[C---:B0-----:R-:W-:Y:S02]  /*00e0*/  IADD3 R4, P1, PT, R11.reuse, UR10, RZ ;  /* 0x0000000a0b047c10 */ /* 0x041fe4000ff3e0ff */
[----:B------:R-:W-:Y:S02]  /*00f0*/  IADD3 R2, P0, PT, R11, UR8, RZ ;  /* 0x000000080b027c10 */ /* 0x000fe4000ff1e0ff */
[----:B------:R-:W-:-:S02]  /*0100*/  IADD3.X R5, PT, PT, R8, UR11, RZ, P1, !PT ;  /* 0x0000000b08057c10 */ /* 0x000fc40008ffe4ff */
[----:B------:R-:W-:-:S04]  /*0110*/  IADD3.X R3, PT, PT, R8, UR9, RZ, P0, !PT ;  /* 0x0000000908037c10 */ /* 0x000fc800087fe4ff */
[----:B-1----:R-:W2:Y:S04]  /*0120*/  LDG.E R5, desc[UR4][R4.64] ;  /* 0x0000000404057981 */ /* 0x002ea8000c1e1900 */
[----:B------:R-:W2:Y:S02]  /*0130*/  LDG.E R2, desc[UR4][R2.64] ;  /* 0x0000000402027981 */ /* 0x000ea4000c1e1900 */
[----:B--2---:R-:W-:-:S05]  /*0140*/  FADD R0, R2, -R5 ;  /* 0x8000000502007221 */ /* 0x004fca0000000000 */
[----:B------:R-:W-:-:S13]  /*0150*/  FSETP.GEU.AND P0, PT, |R0|, 1, PT ;  /* 0x3f8000000000780b */ /* 0x000fda0003f0e200 */
[----:B------:R-:W0:Y:S01]  /*0160*/  @!P0 LDC.64 R6, c[0x0][0x390] ;  /* 0x0000e400ff068b82 */ /* 0x000e220000000a00 */
[----:B------:R-:W-:-:S04]  /*0170*/  @!P0 FMUL R9, R0, 0.5 ;  /* 0x3f00000000098820 */ /* 0x000fc80000400000 */
[----:B------:R-:W-:Y:S01]  /*0180*/  @!P0 FMUL R9, R0, R9 ;  /* 0x0000000900098220 */ /* 0x000fe20000400000 */
[----:B0-----:R-:W-:-:S05]  /*0190*/  @!P0 IADD3 R6, P1, PT, R11, R6, RZ ;  /* 0x000000060b068210 */ /* 0x001fca0007f3e0ff */
[----:B------:R-:W-:-:S05]  /*01a0*/  @!P0 IMAD.X R7, R8, 0x1, R7, P1 ;  /* 0x0000000108078824 */ /* 0x000fca00008e0607 */
[----:B------:R0:W-:Y:S01]  /*01b0*/  @!P0 STG.E desc[UR4][R6.64], R9 ;  /* 0x0000000906008986 */ /* 0x0001e2000c101904 */
[----:B------:R-:W-:Y:S05]  /*01c0*/  @!P0 EXIT ;  /* 0x000000000000894d */ /* 0x000fea0003800000 */
[----:B------:R-:W1:Y:S01]  /*01d0*/  LDCU.64 UR6, c[0x0][0x390] ;  /* 0x00007200ff0677ac */ /* 0x000e620008000a00 */
[----:B------:R-:W-:Y:S01]  /*01e0*/  FADD R5, |R0|, -0.5 ;  /* 0xbf00000000057421 */ /* 0x000fe20000000200 */
[----:B-1----:R-:W-:-:S04]  /*01f0*/  IADD3 R2, P0, PT, R11, UR6, RZ ;  /* 0x000000060b027c10 */ /* 0x002fc8000ff1e0ff */
[----:B------:R-:W-:-:S05]  /*0200*/  IADD3.X R3, PT, PT, R8, UR7, RZ, P0, !PT ;  /* 0x0000000708037c10 */ /* 0x000fca00087fe4ff */
[----:B------:R-:W-:Y:S01]  /*0210*/  STG.E desc[UR4][R2.64], R5 ;  /* 0x0000000502007986 */ /* 0x000fe2000c101904 */
[----:B------:R-:W-:Y:S05]  /*0220*/  EXIT ;  /* 0x000000000000794d */ /* 0x000fea0003800000 */
.L_x_0:
[----:B------:R-:W-:-:S00]  /*0230*/  BRA `(.L_x_0) ;  /* 0xfffffffc00fc7947 */ /* 0x000fc0000383ffff */
[----:B------:R-:W-:-:S00]  /*0240*/  NOP ;  /* 0x0000000000007918 */ /* 0x000fc00000000000 */
        /* <DEDUP_REMOVED lines=11> */
.L_x_1:


//--------------------- .nv.shared.reserved.0     --------------------------
	.section	.nv.shared.reserved.0,"aw",@nobits
	.weak		__nv_reservedSMEM_offset_0_alias
	.size		__nv_reservedSMEM_offset_0_alias, 0, 64
	.other		__nv_reservedSMEM_offset_0_alias,@"STO_CUDA_RESERVED_SHARED STV_DEFAULT"
__nv_reservedSMEM_offset_0_alias:
	.zero		0
	.zero		64


//--------------------- .nv.constant0._Z15huberLossKernelPKfS0_Pfm --------------------------
	.section	.nv.constant0._Z15huberLossKernelPKfS0_Pfm,"a",@progbits
	.sectionflags	@""
	.align	4
.nv.constant0._Z15huberLossKernelPKfS0_Pfm:
	.zero		928


//--------------------- SYMBOLS --------------------------

	.type		.nv.reservedSmem.offset0,@object
	.size		.nv.reservedSmem.offset0,0x4
